	.headerflags	@"EF_CUDA_TEXMODE_UNIFIED EF_CUDA_64BIT_ADDRESS EF_CUDA_ACCELERATORS EF_CUDA_SM90 EF_CUDA_VIRTUAL_SM(EF_CUDA_SM90)"
	.elftype	@"ET_EXEC"


//--------------------- .nv.info                  --------------------------
	.section	.nv.info,"",@"SHT_CUDA_INFO"
	.align	4


	//----- nvinfo : EIATTR_REGCOUNT
	.align		4
        /*0000*/ 	.byte	0x04, 0x2f
        /*0002*/ 	.short	(.L_3 - .L_2)
	.align		4
.L_2:
        /*0004*/ 	.word	index@(triton_poi_fused__native_batch_norm_legit_no_training_add_convolution_relu_10)
        /*0008*/ 	.word	0x00000016


	//----- nvinfo : EIATTR_MIN_STACK_SIZE
	.align		4
.L_3:
        /*000c*/ 	.byte	0x04, 0x12
        /*000e*/ 	.short	(.L_5 - .L_4)
	.align		4
.L_4:
        /*0010*/ 	.word	index@(triton_poi_fused__native_batch_norm_legit_no_training_add_convolution_relu_10)
        /*0014*/ 	.word	0x00000000


	//----- nvinfo : EIATTR_FRAME_SIZE
	.align		4
.L_5:
        /*0018*/ 	.byte	0x04, 0x11
        /*001a*/ 	.short	(.L_7 - .L_6)
	.align		4
.L_6:
        /*001c*/ 	.word	index@(triton_poi_fused__native_batch_norm_legit_no_training_add_convolution_relu_10)
        /*0020*/ 	.word	0x00000000


	//----- nvinfo : EIATTR_MIN_STACK_SIZE
	.align		4
.L_7:
        /*0024*/ 	.byte	0x04, 0x12
        /*0026*/ 	.short	(.L_9 - .L_8)
	.align		4
.L_8:
        /*0028*/ 	.word	index@(triton_poi_fused__native_batch_norm_legit_no_training_add_convolution_relu_10)
        /*002c*/ 	.word	0x00000000
.L_9:


//--------------------- .nv.info.triton_poi_fused__native_batch_norm_legit_no_training_add_convolution_relu_10 --------------------------
	.section	.nv.info.triton_poi_fused__native_batch_norm_legit_no_training_add_convolution_relu_10,"",@"SHT_CUDA_INFO"
	.sectionflags	@""
	.align	4


	//----- nvinfo : EIATTR_CUDA_API_VERSION
	.align		4
        /*0000*/ 	.byte	0x04, 0x37
        /*0002*/ 	.short	(.L_11 - .L_10)
.L_10:
        /*0004*/ 	.word	0x0000007c


	//----- nvinfo : EIATTR_KPARAM_INFO
	.align		4
.L_11:
        /*0008*/ 	.byte	0x04, 0x17
        /*000a*/ 	.short	(.L_13 - .L_12)
.L_12:
        /*000c*/ 	.word	0x00000000
        /*0010*/ 	.short	0x0008
        /*0012*/ 	.short	0x0040
        /*0014*/ 	.byte	0x00, 0xf0, 0x11, 0x00


	//----- nvinfo : EIATTR_KPARAM_INFO
	.align		4
.L_13:
        /*0018*/ 	.byte	0x04, 0x17
        /*001a*/ 	.short	(.L_15 - .L_14)
.L_14:
        /*001c*/ 	.word	0x00000000
        /*0020*/ 	.short	0x0007
        /*0022*/ 	.short	0x0038
        /*0024*/ 	.byte	0x00, 0xf4, 0x21, 0x00


	//----- nvinfo : EIATTR_KPARAM_INFO
	.align		4
.L_15:
        /*0028*/ 	.byte	0x04, 0x17
        /*002a*/ 	.short	(.L_17 - .L_16)
.L_16:
        /*002c*/ 	.word	0x00000000
        /*0030*/ 	.short	0x0006
        /*0032*/ 	.short	0x0030
        /*0034*/ 	.byte	0x00, 0xf4, 0x21, 0x00


	//----- nvinfo : EIATTR_KPARAM_INFO
	.align		4
.L_17:
        /*0038*/ 	.byte	0x04, 0x17
        /*003a*/ 	.short	(.L_19 - .L_18)
.L_18:
        /*003c*/ 	.word	0x00000000
        /*0040*/ 	.short	0x0005
        /*0042*/ 	.short	0x0028
        /*0044*/ 	.byte	0x00, 0xf4, 0x21, 0x00


	//----- nvinfo : EIATTR_KPARAM_INFO
	.align		4
.L_19:
        /*0048*/ 	.byte	0x04, 0x17
        /*004a*/ 	.short	(.L_21 - .L_20)
.L_20:
        /*004c*/ 	.word	0x00000000
        /*0050*/ 	.short	0x0004
        /*0052*/ 	.short	0x0020
        /*0054*/ 	.byte	0x00, 0xf4, 0x21, 0x00


	//----- nvinfo : EIATTR_KPARAM_INFO
	.align		4
.L_21:
        /*0058*/ 	.byte	0x04, 0x17
        /*005a*/ 	.short	(.L_23 - .L_22)
.L_22:
        /*005c*/ 	.word	0x00000000
        /*0060*/ 	.short	0x0003
        /*0062*/ 	.short	0x0018
        /*0064*/ 	.byte	0x00, 0xf4, 0x21, 0x00


	//----- nvinfo : EIATTR_KPARAM_INFO
	.align		4
.L_23:
        /*0068*/ 	.byte	0x04, 0x17
        /*006a*/ 	.short	(.L_25 - .L_24)
.L_24:
        /*006c*/ 	.word	0x00000000
        /*0070*/ 	.short	0x0002
        /*0072*/ 	.short	0x0010
        /*0074*/ 	.byte	0x00, 0xf4, 0x21, 0x00


	//----- nvinfo : EIATTR_KPARAM_INFO
	.align		4
.L_25:
        /*0078*/ 	.byte	0x04, 0x17
        /*007a*/ 	.short	(.L_27 - .L_26)
.L_26:
        /*007c*/ 	.word	0x00000000
        /*0080*/ 	.short	0x0001
        /*0082*/ 	.short	0x0008
        /*0084*/ 	.byte	0x00, 0xf4, 0x21, 0x00


	//----- nvinfo : EIATTR_KPARAM_INFO
	.align		4
.L_27:
        /*0088*/ 	.byte	0x04, 0x17
        /*008a*/ 	.short	(.L_29 - .L_28)
.L_28:
        /*008c*/ 	.word	0x00000000
        /*0090*/ 	.short	0x0000
        /*0092*/ 	.short	0x0000
        /*0094*/ 	.byte	0x00, 0xf4, 0x21, 0x00


	//----- nvinfo : EIATTR_SPARSE_MMA_MASK
	.align		4
.L_29:
        /*0098*/ 	.byte	0x03, 0x50
        /*009a*/ 	.short	0x0000


	//----- nvinfo : EIATTR_MAXREG_COUNT
	.align		4
        /*009c*/ 	.byte	0x03, 0x1b
        /*009e*/ 	.short	0x00ff


	//----- nvinfo : EIATTR_EXIT_INSTR_OFFSETS
	.align		4
        /*00a0*/ 	.byte	0x04, 0x1c
        /*00a2*/ 	.short	(.L_31 - .L_30)


	//   ....[0]....
.L_30:
        /*00a4*/ 	.word	0x00000380


	//----- nvinfo : EIATTR_REQNTID
	.align		4
.L_31:
        /*00a8*/ 	.byte	0x04, 0x10
        /*00aa*/ 	.short	(.L_33 - .L_32)
.L_32:
        /*00ac*/ 	.word	0x00000080
        /*00b0*/ 	.word	0x00000001
        /*00b4*/ 	.word	0x00000001


	//----- nvinfo : EIATTR_CBANK_PARAM_SIZE
	.align		4
.L_33:
        /*00b8*/ 	.byte	0x03, 0x19
        /*00ba*/ 	.short	0x0044


	//----- nvinfo : EIATTR_PARAM_CBANK
	.align		4
        /*00bc*/ 	.byte	0x04, 0x0a
        /*00be*/ 	.short	(.L_35 - .L_34)
	.align		4
.L_34:
        /*00c0*/ 	.word	index@(.nv.constant0.triton_poi_fused__native_batch_norm_legit_no_training_add_convolution_relu_10)
        /*00c4*/ 	.short	0x0210
        /*00c6*/ 	.short	0x0044


	//----- nvinfo : EIATTR_SW_WAR
	.align		4
.L_35:
        /*00c8*/ 	.byte	0x04, 0x36
        /*00ca*/ 	.short	(.L_37 - .L_36)
.L_36:
        /*00cc*/ 	.word	0x00000008
.L_37:


//--------------------- .nv.callgraph             --------------------------
	.section	.nv.callgraph,"",@"SHT_CUDA_CALLGRAPH"
	.align	4
	.sectionentsize	8
	.align		4
        /*0000*/ 	.word	0x00000000
	.align		4
        /*0004*/ 	.word	0xffffffff
	.align		4
        /*0008*/ 	.word	0x00000000
	.align		4
        /*000c*/ 	.word	0xfffffffe
	.align		4
        /*0010*/ 	.word	0x00000000
	.align		4
        /*0014*/ 	.word	0xfffffffd
	.align		4
        /*0018*/ 	.word	0x00000000
	.align		4
        /*001c*/ 	.word	0xfffffffc


//--------------------- .nv.constant4             --------------------------
	.section	.nv.constant4,"a",@progbits
	.align	8
	.align		8
.nv.constant4:
        /*0000*/ 	.dword	_$_str
	.align		8
        /*0008*/ 	.dword	_$_str_$_2


//--------------------- .text.triton_poi_fused__native_batch_norm_legit_no_training_add_convolution_relu_10 --------------------------
	.section	.text.triton_poi_fused__native_batch_norm_legit_no_training_add_convolution_relu_10,"ax",@progbits
	.align	128
        .global         triton_poi_fused__native_batch_norm_legit_no_training_add_convolution_relu_10
        .type           triton_poi_fused__native_batch_norm_legit_no_training_add_convolution_relu_10,@function
        .size           triton_poi_fused__native_batch_norm_legit_no_training_add_convolution_relu_10,(.L_x_1 - triton_poi_fused__native_batch_norm_legit_no_training_add_convolution_relu_10)
        .other          triton_poi_fused__native_batch_norm_legit_no_training_add_convolution_relu_10,@"STO_CUDA_ENTRY STV_DEFAULT"
triton_poi_fused__native_batch_norm_legit_no_training_add_convolution_relu_10:
.text.triton_poi_fused__native_batch_norm_legit_no_training_add_convolution_relu_10:
[----:B------:R-:W-:Y:S01]  /*0000*/  LDC R1, c[0x0][0x28] ;  /* 0x00000a00ff017b82 */ /* 0x000fe20000000800 */
[----:B------:R-:W1:Y:S07]  /*0010*/  S2R R0, SR_TID.X ;  /* 0x0000000000007919 */ /* 0x000e6e0000002100 */
[----:B------:R-:W2:Y:S01]  /*0020*/  LDC.64 R16, c[0x0][0x230] ;  /* 0x00008c00ff107b82 */ /* 0x000ea20000000a00 */
[----:B------:R-:W-:Y:S01]  /*0030*/  ULDC.64 UR4, c[0x0][0x208] ;  /* 0x0000820000047ab9 */ /* 0x000fe20000000a00 */
[----:B------:R-:W3:Y:S06]  /*0040*/  S2R R3, SR_CTAID.X ;  /* 0x0000000000037919 */ /* 0x000eec0000002500 */
[----:B------:R-:W4:Y:S08]  /*0050*/  LDC.64 R12, c[0x0][0x218] ;  /* 0x00008600ff0c7b82 */ /* 0x000f300000000a00 */
[----:B------:R-:W5:Y:S08]  /*0060*/  LDC.64 R14, c[0x0][0x220] ;  /* 0x00008800ff0e7b82 */ /* 0x000f700000000a00 */
[----:B------:R-:W5:Y:S01]  /*0070*/  LDC.64 R18, c[0x0][0x228] ;  /* 0x00008a00ff127b82 */ /* 0x000f620000000a00 */
[----:B-1----:R-:W-:-:S07]  /*0080*/  LOP3.LUT R0, R0, 0x7f, RZ, 0xc0, !PT ;  /* 0x0000007f00007812 */ /* 0x002fce00078ec0ff */
[----:B------:R-:W1:Y:S01]  /*0090*/  LDC.64 R6, c[0x0][0x238] ;  /* 0x00008e00ff067b82 */ /* 0x000e620000000a00 */
[----:B---3--:R-:W-:Y:S02]  /*00a0*/  SHF.R.S32.HI R2, RZ, 0x18, R3 ;  /* 0x00000018ff027819 */ /* 0x008fe40000011403 */
[----:B------:R-:W-:Y:S02]  /*00b0*/  LEA R0, R3, R0, 0x7 ;  /* 0x0000000003007211 */ /* 0x000fe400078e38ff */
[----:B------:R-:W-:-:S03]  /*00c0*/  SGXT R3, R2, 0x1 ;  /* 0x000000010203781a */ /* 0x000fc60000000200 */
[----:B------:R-:W3:Y:S01]  /*00d0*/  LDC.64 R4, c[0x0][0x240] ;  /* 0x00009000ff047b82 */ /* 0x000ee20000000a00 */
[----:B------:R-:W-:-:S04]  /*00e0*/  LEA.HI R3, R3, R0, RZ, 0xa ;  /* 0x0000000003037211 */ /* 0x000fc800078f50ff */
[----:B------:R-:W-:-:S04]  /*00f0*/  SHF.R.S32.HI R3, RZ, 0xa, R3 ;  /* 0x0000000aff037819 */ /* 0x000fc80000011403 */
[----:B------:R-:W-:-:S04]  /*0100*/  LEA.HI R2, R3, R3, RZ, 0x2 ;  /* 0x0000000303027211 */ /* 0x000fc800078f10ff */
[----:B------:R-:W-:-:S04]  /*0110*/  LOP3.LUT R2, R2, 0xfffffffc, RZ, 0xc0, !PT ;  /* 0xfffffffc02027812 */ /* 0x000fc800078ec0ff */
[----:B------:R-:W-:Y:S02]  /*0120*/  IADD3 R9, R3, -R2, RZ ;  /* 0x8000000203097210 */ /* 0x000fe40007ffe0ff */
[----:B------:R-:W1:Y:S03]  /*0130*/  LDC.64 R2, c[0x0][0x210] ;  /* 0x00008400ff027b82 */ /* 0x000e660000000a00 */
[----:B--2---:R-:W-:-:S05]  /*0140*/  IMAD.WIDE R16, R9, 0x4, R16 ;  /* 0x0000000409107825 */ /* 0x004fca00078e0210 */
[----:B------:R2:W3:Y:S01]  /*0150*/  LDG.E.EL R8, desc[UR4][R16.64] ;  /* 0x0000000410087981 */ /* 0x0004e2000c2e1900 */
[----:B----4-:R-:W-:-:S04]  /*0160*/  IMAD.WIDE R12, R9, 0x4, R12 ;  /* 0x00000004090c7825 */ /* 0x010fc800078e020c */
[C---:B-----5:R-:W-:Y:S01]  /*0170*/  IMAD.WIDE R14, R0.reuse, 0x4, R14 ;  /* 0x00000004000e7825 */ /* 0x060fe200078e020e */
[----:B------:R4:W5:Y:S03]  /*0180*/  LDG.E.EL R10, desc[UR4][R12.64] ;  /* 0x000000040c0a7981 */ /* 0x000966000c2e1900 */
[----:B01----:R-:W-:Y:S02]  /*0190*/  IMAD.WIDE R2, R0, 0x4, R2 ;  /* 0x0000000400027825 */ /* 0x003fe400078e0202 */
[----:B------:R-:W5:Y:S04]  /*01a0*/  LDG.E R14, desc[UR4][R14.64] ;  /* 0x000000040e0e7981 */ /* 0x000f68000c1e1900 */
[----:B------:R-:W5:Y:S01]  /*01b0*/  LDG.E R11, desc[UR4][R2.64] ;  /* 0x00000004020b7981 */ /* 0x000f62000c1e1900 */
[----:B--2---:R-:W-:-:S04]  /*01c0*/  IMAD.WIDE R16, R9, 0x4, R18 ;  /* 0x0000000409107825 */ /* 0x004fc800078e0212 */
[C---:B------:R-:W-:Y:S02]  /*01d0*/  IMAD.WIDE R6, R9.reuse, 0x4, R6 ;  /* 0x0000000409067825 */ /* 0x040fe400078e0206 */
[----:B------:R-:W2:Y:S02]  /*01e0*/  LDG.E.EL R16, desc[UR4][R16.64] ;  /* 0x0000000410107981 */ /* 0x000ea4000c2e1900 */
[----:B---3--:R-:W-:Y:S02]  /*01f0*/  IMAD.WIDE R4, R9, 0x4, R4 ;  /* 0x0000000409047825 */ /* 0x008fe400078e0204 */
[----:B------:R-:W3:Y:S04]  /*0200*/  LDG.E.EL R6, desc[UR4][R6.64] ;  /* 0x0000000406067981 */ /* 0x000ee8000c2e1900 */
[----:B------:R0:W3:Y:S01]  /*0210*/  LDG.E.EL R9, desc[UR4][R4.64] ;  /* 0x0000000404097981 */ /* 0x0000e2000c2e1900 */
[----:B----4-:R-:W-:Y:S01]  /*0220*/  HFMA2.MMA R13, -RZ, RZ, 1.625, 0 ;  /* 0x3e800000ff0d7435 */ /* 0x010fe200000001ff */
[----:B0-----:R-:W0:Y:S02]  /*0230*/  LDC.64 R4, c[0x0][0x248] ;  /* 0x00009200ff047b82 */ /* 0x001e240000000a00 */
[----:B0-----:R-:W-:-:S04]  /*0240*/  IMAD.WIDE R4, R0, 0x4, R4 ;  /* 0x0000000400047825 */ /* 0x001fc800078e0204 */
[----:B------:R-:W-:-:S04]  /*0250*/  FADD R8, R8, 9.9999997473787516356e-06 ;  /* 0x3727c5ac08087421 */ /* 0x000fc80000000000 */
[----:B------:R-:W0:Y:S02]  /*0260*/  MUFU.SQRT R12, R8 ;  /* 0x00000008000c7308 */ /* 0x000e240000002000 */
[C---:B0-----:R-:W-:Y:S02]  /*0270*/  FSETP.GT.AND P0, PT, R12.reuse, 8.50705917302346158658e+37, PT ;  /* 0x7e8000000c00780b */ /* 0x041fe40003f04000 */
[----:B------:R-:W-:-:S11]  /*0280*/  FSETP.GEU.AND P1, PT, R12, 1.175494350822287508e-38, PT ;  /* 0x008000000c00780b */ /* 0x000fd60003f2e000 */
[----:B------:R-:W-:-:S04]  /*0290*/  @P0 FMUL R12, R12, 0.25 ;  /* 0x3e8000000c0c0820 */ /* 0x000fc80000400000 */
[----:B------:R-:W-:-:S06]  /*02a0*/  @!P1 FMUL R12, R12, 16777216 ;  /* 0x4b8000000c0c9820 */ /* 0x000fcc0000400000 */
[----:B------:R-:W0:Y:S01]  /*02b0*/  MUFU.RCP R12, R12 ;  /* 0x0000000c000c7308 */ /* 0x000e220000001000 */
[----:B------:R-:W-:Y:S01]  /*02c0*/  FSEL R13, R13, 1, P0 ;  /* 0x3f8000000d0d7808 */ /* 0x000fe20000000000 */
[----:B-----5:R-:W-:-:S04]  /*02d0*/  FADD R11, R11, R10 ;  /* 0x0000000a0b0b7221 */ /* 0x020fc80000000000 */
[----:B------:R-:W-:Y:S01]  /*02e0*/  @!P1 FMUL R13, R13, 16777216 ;  /* 0x4b8000000d0d9820 */ /* 0x000fe20000400000 */
[----:B------:R-:W-:-:S04]  /*02f0*/  FADD R11, R14, R11 ;  /* 0x0000000b0e0b7221 */ /* 0x000fc80000000000 */
[----:B--2---:R-:W-:Y:S01]  /*0300*/  FADD R16, -R16, R11 ;  /* 0x0000000b10107221 */ /* 0x004fe20000000100 */
[----:B0-----:R-:W-:-:S04]  /*0310*/  FMUL R13, R12, R13 ;  /* 0x0000000d0c0d7220 */ /* 0x001fc80000400000 */
[----:B------:R-:W-:-:S04]  /*0320*/  FMUL R13, R16, R13 ;  /* 0x0000000d100d7220 */ /* 0x000fc80000400000 */
[----:B---3--:R-:W-:-:S05]  /*0330*/  FFMA R6, R6, R13, R9 ;  /* 0x0000000d06067223 */ /* 0x008fca0000000009 */
[----:B------:R-:W-:-:S04]  /*0340*/  FSETP.GEU.AND P0, PT, R6, RZ, PT ;  /* 0x000000ff0600720b */ /* 0x000fc80003f0e000 */
[----:B------:R-:W-:Y:S01]  /*0350*/  FSEL R7, R6, RZ, P0 ;  /* 0x000000ff06077208 */ /* 0x000fe20000000000 */
[----:B------:R-:W-:Y:S04]  /*0360*/  STG.E desc[UR4][R2.64], R11 ;  /* 0x0000000b02007986 */ /* 0x000fe8000c101904 */
[----:B------:R-:W-:Y:S01]  /*0370*/  STG.E desc[UR4][R4.64], R7 ;  /* 0x0000000704007986 */ /* 0x000fe2000c101904 */
[----:B------:R-:W-:Y:S05]  /*0380*/  EXIT ;  /* 0x000000000000794d */ /* 0x000fea0003800000 */
.L_x_0:
[----:B------:R-:W-:-:S00]  /*0390*/  BRA `(.L_x_0) ;  /* 0xfffffffc00fc7947 */ /* 0x000fc0000383ffff */
[----:B------:R-:W-:-:S00]  /*03a0*/  NOP ;  /* 0x0000000000007918 */ /* 0x000fc00000000000 */
        /* <DEDUP_REMOVED lines=13> */
.L_x_1:


//--------------------- .nv.global.init           --------------------------
	.section	.nv.global.init,"aw",@progbits
.nv.global.init:
	.type		_$_str,@object
	.size		_$_str,(_$_str_$_2 - _$_str)
_$_str:
        /*0000*/ 	.byte	0x5f, 0x5f, 0x43, 0x55, 0x44, 0x41, 0x5f, 0x46, 0x54, 0x5a, 0x00
	.type		_$_str_$_2,@object
	.size		_$_str_$_2,(.L_1 - _$_str_$_2)
_$_str_$_2:
        /*000b*/ 	.byte	0x5f, 0x5f, 0x43, 0x55, 0x44, 0x41, 0x5f, 0x50, 0x52, 0x45, 0x43, 0x5f, 0x53, 0x51, 0x52, 0x54
        /*001b*/ 	.byte	0x00
.L_1:


//--------------------- .nv.constant0.triton_poi_fused__native_batch_norm_legit_no_training_add_convolution_relu_10 --------------------------
	.section	.nv.constant0.triton_poi_fused__native_batch_norm_legit_no_training_add_convolution_relu_10,"a",@progbits
	.sectionflags	@""
	.align	4
.nv.constant0.triton_poi_fused__native_batch_norm_legit_no_training_add_convolution_relu_10:
	.zero		596
